//
// Generated by NVIDIA NVVM Compiler
//
// Compiler Build ID: CL-36424714
// Cuda compilation tools, release 13.0, V13.0.88
// Based on NVVM 20.0.0
//

.version 9.0
.target sm_100
.address_size 64

	// .globl	_Z18print_thread_orderv
.extern .func  (.param .b32 func_retval0) vprintf
(
	.param .b64 vprintf_param_0,
	.param .b64 vprintf_param_1
)
;
.global .align 1 .b8 $str[47] = {66, 108, 111, 99, 107, 40, 37, 100, 44, 37, 100, 41, 58, 32, 116, 104, 114, 101, 97, 100, 73, 100, 120, 61, 40, 37, 100, 44, 37, 100, 41, 44, 32, 108, 105, 110, 101, 97, 114, 95, 105, 100, 61, 37, 100, 10};

.visible .entry _Z18print_thread_orderv()
{
	.local .align 8 .b8 	__local_depot0[24];
	.reg .b64 	%SP;
	.reg .b64 	%SPL;
	.reg .b32 	%r<9>;
	.reg .b64 	%rd<5>;

	mov.u64 	%SPL, __local_depot0;
	cvta.local.u64 	%SP, %SPL;
	add.u64 	%rd1, %SP, 0;
	add.u64 	%rd2, %SPL, 0;
	mov.u32 	%r1, %tid.x;
	mov.u32 	%r2, %tid.y;
	mov.u32 	%r3, %ntid.x;
	mad.lo.s32 	%r4, %r2, %r3, %r1;
	mov.u32 	%r5, %ctaid.x;
	mov.u32 	%r6, %ctaid.y;
	st.local.v2.u32 	[%rd2], {%r5, %r6};
	st.local.v2.u32 	[%rd2+8], {%r1, %r2};
	st.local.u32 	[%rd2+16], %r4;
	mov.u64 	%rd3, $str;
	cvta.global.u64 	%rd4, %rd3;
	{ // callseq 0, 0
	.param .b64 param0;
	st.param.b64 	[param0], %rd4;
	.param .b64 param1;
	st.param.b64 	[param1], %rd1;
	.param .b32 retval0;
	call.uni (retval0), 
	vprintf, 
	(
	param0, 
	param1
	);
	ld.param.b32 	%r7, [retval0];
	} // callseq 0
	ret;

}


// ===== COMPILED SASS (sm_100) =====

	.target	sm_100

	.elftype	@"ET_EXEC"


//--------------------- .note.nv.tkinfo           --------------------------
	.section	.note.nv.tkinfo,"",@"SHT_NOTE"
	.sectionflags	@"SHF_NOTE_NV_TKINFO"
	.tkinfo
        /*0018*/ 	.word	0x00000002
        /*0030*/ 	.string	""
        /*0030*/ 	.string	"ptxas"
        /*0030*/ 	.string	"Cuda compilation tools, release 13.0, V13.0.88"
        /*0030*/ 	.string	"Build cuda_13.0.r13.0/compiler.36424714_0"
        /*0030*/ 	.string	"-arch sm_100 -m 64 "



//--------------------- .note.nv.cuinfo           --------------------------
	.section	.note.nv.cuinfo,"",@"SHT_NOTE"
	.sectionflags	@"SHF_NOTE_NV_CUINFO"
        /*0018*/ 	.short	0x0002
        /*001a*/ 	.short	0x0064
        /*001c*/ 	.short	0x0082
	.zero		2


//--------------------- .nv.info                  --------------------------
	.section	.nv.info,"",@"SHT_CUDA_INFO"
	.align	4


	//----- nvinfo : EIATTR_REGCOUNT
	.align		4
        /*0000*/ 	.byte	0x04, 0x2f
        /*0002*/ 	.short	(.L_2 - .L_1)
	.align		4
.L_1:
        /*0004*/ 	.word	index@(_Z18print_thread_orderv)
        /*0008*/ 	.word	0x00000018


	//----- nvinfo : EIATTR_FRAME_SIZE
	.align		4
.L_2:
        /*000c*/ 	.byte	0x04, 0x11
        /*000e*/ 	.short	(.L_4 - .L_3)
	.align		4
.L_3:
        /*0010*/ 	.word	index@(_Z18print_thread_orderv)
        /*0014*/ 	.word	0x00000018


	//----- nvinfo : EIATTR_MIN_STACK_SIZE
	.align		4
.L_4:
        /*0018*/ 	.byte	0x04, 0x12
        /*001a*/ 	.short	(.L_6 - .L_5)
	.align		4
.L_5:
        /*001c*/ 	.word	index@(_Z18print_thread_orderv)
        /*0020*/ 	.word	0x00000018
.L_6:


//--------------------- .nv.compat                --------------------------
	.section	.nv.compat,"",@"SHT_CUDA_COMPAT_INFO"
	.align	4
        /*0000*/ 	.byte	0x02, 0x09, 0x00, 0x00, 0x02, 0x02, 0x01, 0x00, 0x02, 0x05, 0x05, 0x00, 0x03, 0x07, 0x01, 0x01
        /*0010*/ 	.byte	0x02, 0x03, 0x00, 0x00, 0x02, 0x06, 0x01, 0x00, 0x04, 0x0b, 0x08, 0x00, 0x09, 0x00, 0x00, 0x00
        /*0020*/ 	.byte	0x00, 0x00, 0x00, 0x00


//--------------------- .nv.info._Z18print_thread_orderv --------------------------
	.section	.nv.info._Z18print_thread_orderv,"",@"SHT_CUDA_INFO"
	.sectionflags	@""
	.align	4


	//----- nvinfo : EIATTR_CUDA_API_VERSION
	.align		4
        /*0000*/ 	.byte	0x04, 0x37
        /*0002*/ 	.short	(.L_8 - .L_7)
.L_7:
        /*0004*/ 	.word	0x00000082


	//----- nvinfo : EIATTR_SPARSE_MMA_MASK
	.align		4
.L_8:
        /*0008*/ 	.byte	0x03, 0x50
        /*000a*/ 	.short	0x0000


	//----- nvinfo : EIATTR_MAXREG_COUNT
	.align		4
        /*000c*/ 	.byte	0x03, 0x1b
        /*000e*/ 	.short	0x00ff


	//----- nvinfo : EIATTR_EXTERNS
	.align		4
        /*0010*/ 	.byte	0x04, 0x0f
        /*0012*/ 	.short	(.L_10 - .L_9)


	//   ....[0]....
	.align		4
.L_9:
        /*0014*/ 	.word	index@(vprintf)


	//----- nvinfo : EIATTR_MERCURY_ISA_VERSION
	.align		4
.L_10:
        /*0018*/ 	.byte	0x03, 0x5f
        /*001a*/ 	.short	0x0101


	//----- nvinfo : EIATTR_VRC_CTA_INIT_COUNT
	.align		4
        /*001c*/ 	.byte	0x02, 0x4a
	.zero		1
	.zero		1


	//----- nvinfo : EIATTR_SYSCALL_OFFSETS
	.align		4
        /*0020*/ 	.byte	0x04, 0x46
        /*0022*/ 	.short	(.L_12 - .L_11)


	//   ....[0]....
.L_11:
        /*0024*/ 	.word	0x00000150


	//----- nvinfo : EIATTR_EXIT_INSTR_OFFSETS
	.align		4
.L_12:
        /*0028*/ 	.byte	0x04, 0x1c
        /*002a*/ 	.short	(.L_14 - .L_13)


	//   ....[0]....
.L_13:
        /*002c*/ 	.word	0x00000160


	//----- nvinfo : EIATTR_SW_WAR
	.align		4
.L_14:
        /*0030*/ 	.byte	0x04, 0x36
        /*0032*/ 	.short	(.L_16 - .L_15)
.L_15:
        /*0034*/ 	.word	0x00000008
.L_16:


//--------------------- .nv.callgraph             --------------------------
	.section	.nv.callgraph,"",@"SHT_CUDA_CALLGRAPH"
	.align	4
	.sectionentsize	8
	.align		4
        /*0000*/ 	.word	0x00000000
	.align		4
        /*0004*/ 	.word	0xffffffff
	.align		4
        /*0008*/ 	.word	index@(_Z18print_thread_orderv)
	.align		4
        /*000c*/ 	.word	index@(vprintf)
	.align		4
        /*0010*/ 	.word	0x00000000
	.align		4
        /*0014*/ 	.word	0xfffffffe
	.align		4
        /*0018*/ 	.word	0x00000000
	.align		4
        /*001c*/ 	.word	0xfffffffd
	.align		4
        /*0020*/ 	.word	0x00000000
	.align		4
        /*0024*/ 	.word	0xfffffffc


//--------------------- .nv.constant4             --------------------------
	.section	.nv.constant4,"a",@progbits
	.align	8
	.align		8
.nv.constant4:
        /*0000*/ 	.dword	vprintf
	.align		8
        /*0008*/ 	.dword	$str


//--------------------- .text._Z18print_thread_orderv --------------------------
	.section	.text._Z18print_thread_orderv,"ax",@progbits
	.align	128
        .global         _Z18print_thread_orderv
        .type           _Z18print_thread_orderv,@function
        .size           _Z18print_thread_orderv,(.L_x_2 - _Z18print_thread_orderv)
        .other          _Z18print_thread_orderv,@"STO_CUDA_ENTRY STV_DEFAULT"
_Z18print_thread_orderv:
.text._Z18print_thread_orderv:
[----:B------:R-:W0:Y:S01]  /*0000*/  LDC R1, c[0x0][0x37c] ;  /* 0x0000df00ff017b82 */ /* 0x000e220000000800 */
[----:B------:R-:W1:Y:S01]  /*0010*/  S2R R8, SR_TID.X ;  /* 0x0000000000087919 */ /* 0x000e620000002100 */
[----:B------:R-:W2:Y:S01]  /*0020*/  LDCU UR5, c[0x0][0x2fc] ;  /* 0x00005f80ff0577ac */ /* 0x000ea20008000800 */
[----:B------:R-:W-:Y:S01]  /*0030*/  MOV R2, 0x0 ;  /* 0x0000000000027802 */ /* 0x000fe20000000f00 */
[----:B0-----:R-:W-:Y:S01]  /*0040*/  VIADD R1, R1, 0xffffffe8 ;  /* 0xffffffe801017836 */ /* 0x001fe20000000000 */
[----:B------:R-:W1:Y:S01]  /*0050*/  S2R R9, SR_TID.Y ;  /* 0x0000000000097919 */ /* 0x000e620000002200 */
[----:B------:R-:W1:Y:S01]  /*0060*/  LDCU UR6, c[0x0][0x360] ;  /* 0x00006c00ff0677ac */ /* 0x000e620008000800 */
[----:B------:R-:W0:Y:S01]  /*0070*/  S2R R10, SR_CTAID.X ;  /* 0x00000000000a7919 */ /* 0x000e220000002500 */
[----:B------:R-:W3:Y:S01]  /*0080*/  LDCU UR4, c[0x0][0x2f8] ;  /* 0x00005f00ff0477ac */ /* 0x000ee20008000800 */
[----:B------:R-:W4:Y:S01]  /*0090*/  LDC.64 R2, c[0x4][R2] ;  /* 0x0100000002027b82 */ /* 0x000f220000000a00 */
[----:B------:R-:W0:Y:S01]  /*00a0*/  S2R R11, SR_CTAID.Y ;  /* 0x00000000000b7919 */ /* 0x000e220000002600 */
[----:B---3--:R-:W-:-:S05]  /*00b0*/  IADD3 R6, P0, PT, R1, UR4, RZ ;  /* 0x0000000401067c10 */ /* 0x008fca000ff1e0ff */
[----:B--2---:R-:W-:Y:S02]  /*00c0*/  IMAD.X R7, RZ, RZ, UR5, P0 ;  /* 0x00000005ff077e24 */ /* 0x004fe400080e06ff */
[----:B-1----:R-:W-:Y:S01]  /*00d0*/  IMAD R0, R9, UR6, R8 ;  /* 0x0000000609007c24 */ /* 0x002fe2000f8e0208 */
[----:B------:R1:W-:Y:S01]  /*00e0*/  STL.64 [R1+0x8], R8 ;  /* 0x0000080801007387 */ /* 0x0003e20000100a00 */
[----:B------:R-:W2:Y:S03]  /*00f0*/  LDCU.64 UR6, c[0x4][0x8] ;  /* 0x01000100ff0677ac */ /* 0x000ea60008000a00 */
[----:B------:R1:W-:Y:S04]  /*0100*/  STL [R1+0x10], R0 ;  /* 0x0000100001007387 */ /* 0x0003e80000100800 */
[----:B0-----:R1:W-:Y:S01]  /*0110*/  STL.64 [R1], R10 ;  /* 0x0000000a01007387 */ /* 0x0013e20000100a00 */
[----:B--2---:R-:W-:Y:S01]  /*0120*/  IMAD.U32 R4, RZ, RZ, UR6 ;  /* 0x00000006ff047e24 */ /* 0x004fe2000f8e00ff */
[----:B-1--4-:R-:W-:-:S07]  /*0130*/  MOV R5, UR7 ;  /* 0x0000000700057c02 */ /* 0x012fce0008000f00 */
[----:B------:R-:W-:-:S07]  /*0140*/  LEPC R20, `(.L_x_0) ;  /* 0x000000001014794e */ /* 0x000fce0000000000 */
[----:B------:R-:W-:Y:S05]  /*0150*/  CALL.ABS.NOINC R2 ;  /* 0x0000000002007343 */ /* 0x000fea0003c00000 */
.L_x_0:
[----:B------:R-:W-:Y:S05]  /*0160*/  EXIT ;  /* 0x000000000000794d */ /* 0x000fea0003800000 */
.L_x_1:
[----:B------:R-:W-:-:S00]  /*0170*/  BRA `(.L_x_1) ;  /* 0xfffffffc00fc7947 */ /* 0x000fc0000383ffff */
[----:B------:R-:W-:-:S00]  /*0180*/  NOP ;  /* 0x0000000000007918 */ /* 0x000fc00000000000 */
[----:B------:R-:W-:-:S00]  /*0190*/  NOP ;  /* 0x0000000000007918 */ /* 0x000fc00000000000 */
[----:B------:R-:W-:-:S00]  /*01a0*/  NOP ;  /* 0x0000000000007918 */ /* 0x000fc00000000000 */
[----:B------:R-:W-:-:S00]  /*01b0*/  NOP ;  /* 0x0000000000007918 */ /* 0x000fc00000000000 */
[----:B------:R-:W-:-:S00]  /*01c0*/  NOP ;  /* 0x0000000000007918 */ /* 0x000fc00000000000 */
[----:B------:R-:W-:-:S00]  /*01d0*/  NOP ;  /* 0x0000000000007918 */ /* 0x000fc00000000000 */
[----:B------:R-:W-:-:S00]  /*01e0*/  NOP ;  /* 0x0000000000007918 */ /* 0x000fc00000000000 */
[----:B------:R-:W-:-:S00]  /*01f0*/  NOP ;  /* 0x0000000000007918 */ /* 0x000fc00000000000 */
.L_x_2:


//--------------------- .nv.global.init           --------------------------
	.section	.nv.global.init,"aw",@progbits
.nv.global.init:
	.type		$str,@object
	.size		$str,(.L_0 - $str)
$str:
        /*0000*/ 	.byte	0x42, 0x6c, 0x6f, 0x63, 0x6b, 0x28, 0x25, 0x64, 0x2c, 0x25, 0x64, 0x29, 0x3a, 0x20, 0x74, 0x68
        /*0010*/ 	.byte	0x72, 0x65, 0x61, 0x64, 0x49, 0x64, 0x78, 0x3d, 0x28, 0x25, 0x64, 0x2c, 0x25, 0x64, 0x29, 0x2c
        /*0020*/ 	.byte	0x20, 0x6c, 0x69, 0x6e, 0x65, 0x61, 0x72, 0x5f, 0x69, 0x64, 0x3d, 0x25, 0x64, 0x0a, 0x00
.L_0:


//--------------------- .nv.shared.reserved.0     --------------------------
	.section	.nv.shared.reserved.0,"aw",@nobits
	.weak		__nv_reservedSMEM_offset_0_alias
	.size		__nv_reservedSMEM_offset_0_alias, 0, 64
	.other		__nv_reservedSMEM_offset_0_alias,@"STO_CUDA_RESERVED_SHARED STV_DEFAULT"
__nv_reservedSMEM_offset_0_alias:
	.zero		0
	.zero		64


//--------------------- .nv.constant0._Z18print_thread_orderv --------------------------
	.section	.nv.constant0._Z18print_thread_orderv,"a",@progbits
	.sectionflags	@""
	.align	4
.nv.constant0._Z18print_thread_orderv:
	.zero		896


//--------------------- SYMBOLS --------------------------

	.type		.nv.reservedSmem.offset0,@object
	.size		.nv.reservedSmem.offset0,0x4
	.type		vprintf,@function
